//
// Generated by NVIDIA NVVM Compiler
//
// Compiler Build ID: CL-36424714
// Cuda compilation tools, release 13.0, V13.0.88
// Based on NVVM 20.0.0
//

.version 9.0
.target sm_100
.address_size 64

	// .globl	_Z11matrixAdd1DPfS_S_ii

.visible .entry _Z11matrixAdd1DPfS_S_ii(
	.param .u64 .ptr .align 1 _Z11matrixAdd1DPfS_S_ii_param_0,
	.param .u64 .ptr .align 1 _Z11matrixAdd1DPfS_S_ii_param_1,
	.param .u64 .ptr .align 1 _Z11matrixAdd1DPfS_S_ii_param_2,
	.param .u32 _Z11matrixAdd1DPfS_S_ii_param_3,
	.param .u32 _Z11matrixAdd1DPfS_S_ii_param_4
)
{
	.reg .pred 	%p<2>;
	.reg .b32 	%r<6>;
	.reg .b32 	%f<4>;
	.reg .b64 	%rd<11>;

	ld.param.u64 	%rd1, [_Z11matrixAdd1DPfS_S_ii_param_0];
	ld.param.u64 	%rd2, [_Z11matrixAdd1DPfS_S_ii_param_1];
	ld.param.u64 	%rd3, [_Z11matrixAdd1DPfS_S_ii_param_2];
	ld.param.u32 	%r2, [_Z11matrixAdd1DPfS_S_ii_param_3];
	mov.u32 	%r3, %ntid.x;
	mov.u32 	%r4, %ctaid.x;
	mov.u32 	%r5, %tid.x;
	mad.lo.s32 	%r1, %r3, %r4, %r5;
	setp.ge.s32 	%p1, %r1, %r2;
	@%p1 bra 	$L__BB0_2;
	cvta.to.global.u64 	%rd4, %rd1;
	cvta.to.global.u64 	%rd5, %rd2;
	cvta.to.global.u64 	%rd6, %rd3;
	mul.wide.s32 	%rd7, %r1, 4;
	add.s64 	%rd8, %rd4, %rd7;
	ld.global.f32 	%f1, [%rd8];
	add.s64 	%rd9, %rd5, %rd7;
	ld.global.f32 	%f2, [%rd9];
	add.f32 	%f3, %f1, %f2;
	add.s64 	%rd10, %rd6, %rd7;
	st.global.f32 	[%rd10], %f3;
$L__BB0_2:
	ret;

}
	// .globl	_Z11matrixAdd2DPfS_S_ii
.visible .entry _Z11matrixAdd2DPfS_S_ii(
	.param .u64 .ptr .align 1 _Z11matrixAdd2DPfS_S_ii_param_0,
	.param .u64 .ptr .align 1 _Z11matrixAdd2DPfS_S_ii_param_1,
	.param .u64 .ptr .align 1 _Z11matrixAdd2DPfS_S_ii_param_2,
	.param .u32 _Z11matrixAdd2DPfS_S_ii_param_3,
	.param .u32 _Z11matrixAdd2DPfS_S_ii_param_4
)
{
	.reg .pred 	%p<4>;
	.reg .b32 	%r<14>;
	.reg .b32 	%f<4>;
	.reg .b64 	%rd<11>;

	ld.param.u64 	%rd1, [_Z11matrixAdd2DPfS_S_ii_param_0];
	ld.param.u64 	%rd2, [_Z11matrixAdd2DPfS_S_ii_param_1];
	ld.param.u64 	%rd3, [_Z11matrixAdd2DPfS_S_ii_param_2];
	ld.param.u32 	%r3, [_Z11matrixAdd2DPfS_S_ii_param_3];
	ld.param.u32 	%r4, [_Z11matrixAdd2DPfS_S_ii_param_4];
	mov.u32 	%r6, %ntid.x;
	mov.u32 	%r7, %ctaid.x;
	mov.u32 	%r8, %tid.x;
	mad.lo.s32 	%r1, %r6, %r7, %r8;
	mov.u32 	%r9, %ntid.y;
	mov.u32 	%r10, %ctaid.y;
	mov.u32 	%r11, %tid.y;
	mad.lo.s32 	%r12, %r9, %r10, %r11;
	setp.ge.s32 	%p1, %r1, %r3;
	setp.ge.s32 	%p2, %r12, %r4;
	or.pred  	%p3, %p1, %p2;
	@%p3 bra 	$L__BB1_2;
	cvta.to.global.u64 	%rd4, %rd1;
	cvta.to.global.u64 	%rd5, %rd2;
	cvta.to.global.u64 	%rd6, %rd3;
	mad.lo.s32 	%r13, %r3, %r12, %r1;
	mul.wide.s32 	%rd7, %r13, 4;
	add.s64 	%rd8, %rd4, %rd7;
	ld.global.f32 	%f1, [%rd8];
	add.s64 	%rd9, %rd5, %rd7;
	ld.global.f32 	%f2, [%rd9];
	add.f32 	%f3, %f1, %f2;
	add.s64 	%rd10, %rd6, %rd7;
	st.global.f32 	[%rd10], %f3;
$L__BB1_2:
	ret;

}


// ===== COMPILED SASS (sm_100) =====

	.target	sm_100

	.elftype	@"ET_EXEC"


//--------------------- .note.nv.tkinfo           --------------------------
	.section	.note.nv.tkinfo,"",@"SHT_NOTE"
	.sectionflags	@"SHF_NOTE_NV_TKINFO"
	.tkinfo
        /*0018*/ 	.word	0x00000002
        /*0030*/ 	.string	""
        /*0030*/ 	.string	"ptxas"
        /*0030*/ 	.string	"Cuda compilation tools, release 13.0, V13.0.88"
        /*0030*/ 	.string	"Build cuda_13.0.r13.0/compiler.36424714_0"
        /*0030*/ 	.string	"-arch sm_100 -m 64 "



//--------------------- .note.nv.cuinfo           --------------------------
	.section	.note.nv.cuinfo,"",@"SHT_NOTE"
	.sectionflags	@"SHF_NOTE_NV_CUINFO"
        /*0018*/ 	.short	0x0002
        /*001a*/ 	.short	0x0064
        /*001c*/ 	.short	0x0082
	.zero		2


//--------------------- .nv.info                  --------------------------
	.section	.nv.info,"",@"SHT_CUDA_INFO"
	.align	4


	//----- nvinfo : EIATTR_REGCOUNT
	.align		4
        /*0000*/ 	.byte	0x04, 0x2f
        /*0002*/ 	.short	(.L_1 - .L_0)
	.align		4
.L_0:
        /*0004*/ 	.word	index@(_Z11matrixAdd1DPfS_S_ii)
        /*0008*/ 	.word	0x0000000c


	//----- nvinfo : EIATTR_FRAME_SIZE
	.align		4
.L_1:
        /*000c*/ 	.byte	0x04, 0x11
        /*000e*/ 	.short	(.L_3 - .L_2)
	.align		4
.L_2:
        /*0010*/ 	.word	index@(_Z11matrixAdd1DPfS_S_ii)
        /*0014*/ 	.word	0x00000000


	//----- nvinfo : EIATTR_REGCOUNT
	.align		4
.L_3:
        /*0018*/ 	.byte	0x04, 0x2f
        /*001a*/ 	.short	(.L_5 - .L_4)
	.align		4
.L_4:
        /*001c*/ 	.word	index@(_Z11matrixAdd2DPfS_S_ii)
        /*0020*/ 	.word	0x0000000c


	//----- nvinfo : EIATTR_FRAME_SIZE
	.align		4
.L_5:
        /*0024*/ 	.byte	0x04, 0x11
        /*0026*/ 	.short	(.L_7 - .L_6)
	.align		4
.L_6:
        /*0028*/ 	.word	index@(_Z11matrixAdd2DPfS_S_ii)
        /*002c*/ 	.word	0x00000000


	//----- nvinfo : EIATTR_MIN_STACK_SIZE
	.align		4
.L_7:
        /*0030*/ 	.byte	0x04, 0x12
        /*0032*/ 	.short	(.L_9 - .L_8)
	.align		4
.L_8:
        /*0034*/ 	.word	index@(_Z11matrixAdd2DPfS_S_ii)
        /*0038*/ 	.word	0x00000000


	//----- nvinfo : EIATTR_MIN_STACK_SIZE
	.align		4
.L_9:
        /*003c*/ 	.byte	0x04, 0x12
        /*003e*/ 	.short	(.L_11 - .L_10)
	.align		4
.L_10:
        /*0040*/ 	.word	index@(_Z11matrixAdd1DPfS_S_ii)
        /*0044*/ 	.word	0x00000000
.L_11:


//--------------------- .nv.compat                --------------------------
	.section	.nv.compat,"",@"SHT_CUDA_COMPAT_INFO"
	.align	4
        /*0000*/ 	.byte	0x02, 0x09, 0x00, 0x00, 0x02, 0x02, 0x01, 0x00, 0x02, 0x05, 0x05, 0x00, 0x03, 0x07, 0x01, 0x01
        /*0010*/ 	.byte	0x02, 0x03, 0x00, 0x00, 0x02, 0x06, 0x01, 0x00, 0x04, 0x0b, 0x08, 0x00, 0x09, 0x00, 0x00, 0x00
        /*0020*/ 	.byte	0x00, 0x00, 0x00, 0x00


//--------------------- .nv.info._Z11matrixAdd2DPfS_S_ii --------------------------
	.section	.nv.info._Z11matrixAdd2DPfS_S_ii,"",@"SHT_CUDA_INFO"
	.sectionflags	@""
	.align	4


	//----- nvinfo : EIATTR_CUDA_API_VERSION
	.align		4
        /*0000*/ 	.byte	0x04, 0x37
        /*0002*/ 	.short	(.L_13 - .L_12)
.L_12:
        /*0004*/ 	.word	0x00000082


	//----- nvinfo : EIATTR_KPARAM_INFO
	.align		4
.L_13:
        /*0008*/ 	.byte	0x04, 0x17
        /*000a*/ 	.short	(.L_15 - .L_14)
.L_14:
        /*000c*/ 	.word	0x00000000
        /*0010*/ 	.short	0x0004
        /*0012*/ 	.short	0x001c
        /*0014*/ 	.byte	0x00, 0xf0, 0x11, 0x00


	//----- nvinfo : EIATTR_KPARAM_INFO
	.align		4
.L_15:
        /*0018*/ 	.byte	0x04, 0x17
        /*001a*/ 	.short	(.L_17 - .L_16)
.L_16:
        /*001c*/ 	.word	0x00000000
        /*0020*/ 	.short	0x0003
        /*0022*/ 	.short	0x0018
        /*0024*/ 	.byte	0x00, 0xf0, 0x11, 0x00


	//----- nvinfo : EIATTR_KPARAM_INFO
	.align		4
.L_17:
        /*0028*/ 	.byte	0x04, 0x17
        /*002a*/ 	.short	(.L_19 - .L_18)
.L_18:
        /*002c*/ 	.word	0x00000000
        /*0030*/ 	.short	0x0002
        /*0032*/ 	.short	0x0010
        /*0034*/ 	.byte	0x00, 0xf5, 0x21, 0x00


	//----- nvinfo : EIATTR_KPARAM_INFO
	.align		4
.L_19:
        /*0038*/ 	.byte	0x04, 0x17
        /*003a*/ 	.short	(.L_21 - .L_20)
.L_20:
        /*003c*/ 	.word	0x00000000
        /*0040*/ 	.short	0x0001
        /*0042*/ 	.short	0x0008
        /*0044*/ 	.byte	0x00, 0xf5, 0x21, 0x00


	//----- nvinfo : EIATTR_KPARAM_INFO
	.align		4
.L_21:
        /*0048*/ 	.byte	0x04, 0x17
        /*004a*/ 	.short	(.L_23 - .L_22)
.L_22:
        /*004c*/ 	.word	0x00000000
        /*0050*/ 	.short	0x0000
        /*0052*/ 	.short	0x0000
        /*0054*/ 	.byte	0x00, 0xf5, 0x21, 0x00


	//----- nvinfo : EIATTR_SPARSE_MMA_MASK
	.align		4
.L_23:
        /*0058*/ 	.byte	0x03, 0x50
        /*005a*/ 	.short	0x0000


	//----- nvinfo : EIATTR_MAXREG_COUNT
	.align		4
        /*005c*/ 	.byte	0x03, 0x1b
        /*005e*/ 	.short	0x00ff


	//----- nvinfo : EIATTR_MERCURY_ISA_VERSION
	.align		4
        /*0060*/ 	.byte	0x03, 0x5f
        /*0062*/ 	.short	0x0101


	//----- nvinfo : EIATTR_VRC_CTA_INIT_COUNT
	.align		4
        /*0064*/ 	.byte	0x02, 0x4a
	.zero		1
	.zero		1


	//----- nvinfo : EIATTR_EXIT_INSTR_OFFSETS
	.align		4
        /*0068*/ 	.byte	0x04, 0x1c
        /*006a*/ 	.short	(.L_25 - .L_24)


	//   ....[0]....
.L_24:
        /*006c*/ 	.word	0x000000c0


	//   ....[1]....
        /*0070*/ 	.word	0x00000190


	//----- nvinfo : EIATTR_CBANK_PARAM_SIZE
	.align		4
.L_25:
        /*0074*/ 	.byte	0x03, 0x19
        /*0076*/ 	.short	0x0020


	//----- nvinfo : EIATTR_PARAM_CBANK
	.align		4
        /*0078*/ 	.byte	0x04, 0x0a
        /*007a*/ 	.short	(.L_27 - .L_26)
	.align		4
.L_26:
        /*007c*/ 	.word	index@(.nv.constant0._Z11matrixAdd2DPfS_S_ii)
        /*0080*/ 	.short	0x0380
        /*0082*/ 	.short	0x0020


	//----- nvinfo : EIATTR_SW_WAR
	.align		4
.L_27:
        /*0084*/ 	.byte	0x04, 0x36
        /*0086*/ 	.short	(.L_29 - .L_28)
.L_28:
        /*0088*/ 	.word	0x00000008
.L_29:


//--------------------- .nv.info._Z11matrixAdd1DPfS_S_ii --------------------------
	.section	.nv.info._Z11matrixAdd1DPfS_S_ii,"",@"SHT_CUDA_INFO"
	.sectionflags	@""
	.align	4


	//----- nvinfo : EIATTR_CUDA_API_VERSION
	.align		4
        /*0000*/ 	.byte	0x04, 0x37
        /*0002*/ 	.short	(.L_31 - .L_30)
.L_30:
        /*0004*/ 	.word	0x00000082


	//----- nvinfo : EIATTR_KPARAM_INFO
	.align		4
.L_31:
        /*0008*/ 	.byte	0x04, 0x17
        /*000a*/ 	.short	(.L_33 - .L_32)
.L_32:
        /*000c*/ 	.word	0x00000000
        /*0010*/ 	.short	0x0004
        /*0012*/ 	.short	0x001c
        /*0014*/ 	.byte	0x00, 0xf0, 0x11, 0x00


	//----- nvinfo : EIATTR_KPARAM_INFO
	.align		4
.L_33:
        /*0018*/ 	.byte	0x04, 0x17
        /*001a*/ 	.short	(.L_35 - .L_34)
.L_34:
        /*001c*/ 	.word	0x00000000
        /*0020*/ 	.short	0x0003
        /*0022*/ 	.short	0x0018
        /*0024*/ 	.byte	0x00, 0xf0, 0x11, 0x00


	//----- nvinfo : EIATTR_KPARAM_INFO
	.align		4
.L_35:
        /*0028*/ 	.byte	0x04, 0x17
        /*002a*/ 	.short	(.L_37 - .L_36)
.L_36:
        /*002c*/ 	.word	0x00000000
        /*0030*/ 	.short	0x0002
        /*0032*/ 	.short	0x0010
        /*0034*/ 	.byte	0x00, 0xf5, 0x21, 0x00


	//----- nvinfo : EIATTR_KPARAM_INFO
	.align		4
.L_37:
        /*0038*/ 	.byte	0x04, 0x17
        /*003a*/ 	.short	(.L_39 - .L_38)
.L_38:
        /*003c*/ 	.word	0x00000000
        /*0040*/ 	.short	0x0001
        /*0042*/ 	.short	0x0008
        /*0044*/ 	.byte	0x00, 0xf5, 0x21, 0x00


	//----- nvinfo : EIATTR_KPARAM_INFO
	.align		4
.L_39:
        /*0048*/ 	.byte	0x04, 0x17
        /*004a*/ 	.short	(.L_41 - .L_40)
.L_40:
        /*004c*/ 	.word	0x00000000
        /*0050*/ 	.short	0x0000
        /*0052*/ 	.short	0x0000
        /*0054*/ 	.byte	0x00, 0xf5, 0x21, 0x00


	//----- nvinfo : EIATTR_SPARSE_MMA_MASK
	.align		4
.L_41:
        /*0058*/ 	.byte	0x03, 0x50
        /*005a*/ 	.short	0x0000


	//----- nvinfo : EIATTR_MAXREG_COUNT
	.align		4
        /*005c*/ 	.byte	0x03, 0x1b
        /*005e*/ 	.short	0x00ff


	//----- nvinfo : EIATTR_MERCURY_ISA_VERSION
	.align		4
        /*0060*/ 	.byte	0x03, 0x5f
        /*0062*/ 	.short	0x0101


	//----- nvinfo : EIATTR_VRC_CTA_INIT_COUNT
	.align		4
        /*0064*/ 	.byte	0x02, 0x4a
	.zero		1
	.zero		1


	//----- nvinfo : EIATTR_EXIT_INSTR_OFFSETS
	.align		4
        /*0068*/ 	.byte	0x04, 0x1c
        /*006a*/ 	.short	(.L_43 - .L_42)


	//   ....[0]....
.L_42:
        /*006c*/ 	.word	0x00000070


	//   ....[1]....
        /*0070*/ 	.word	0x00000130


	//----- nvinfo : EIATTR_CBANK_PARAM_SIZE
	.align		4
.L_43:
        /*0074*/ 	.byte	0x03, 0x19
        /*0076*/ 	.short	0x0020


	//----- nvinfo : EIATTR_PARAM_CBANK
	.align		4
        /*0078*/ 	.byte	0x04, 0x0a
        /*007a*/ 	.short	(.L_45 - .L_44)
	.align		4
.L_44:
        /*007c*/ 	.word	index@(.nv.constant0._Z11matrixAdd1DPfS_S_ii)
        /*0080*/ 	.short	0x0380
        /*0082*/ 	.short	0x0020


	//----- nvinfo : EIATTR_SW_WAR
	.align		4
.L_45:
        /*0084*/ 	.byte	0x04, 0x36
        /*0086*/ 	.short	(.L_47 - .L_46)
.L_46:
        /*0088*/ 	.word	0x00000008
.L_47:


//--------------------- .nv.callgraph             --------------------------
	.section	.nv.callgraph,"",@"SHT_CUDA_CALLGRAPH"
	.align	4
	.sectionentsize	8
	.align		4
        /*0000*/ 	.word	0x00000000
	.align		4
        /*0004*/ 	.word	0xffffffff
	.align		4
        /*0008*/ 	.word	0x00000000
	.align		4
        /*000c*/ 	.word	0xfffffffe
	.align		4
        /*0010*/ 	.word	0x00000000
	.align		4
        /*0014*/ 	.word	0xfffffffd
	.align		4
        /*0018*/ 	.word	0x00000000
	.align		4
        /*001c*/ 	.word	0xfffffffc


//--------------------- .text._Z11matrixAdd2DPfS_S_ii --------------------------
	.section	.text._Z11matrixAdd2DPfS_S_ii,"ax",@progbits
	.align	128
        .global         _Z11matrixAdd2DPfS_S_ii
        .type           _Z11matrixAdd2DPfS_S_ii,@function
        .size           _Z11matrixAdd2DPfS_S_ii,(.L_x_2 - _Z11matrixAdd2DPfS_S_ii)
        .other          _Z11matrixAdd2DPfS_S_ii,@"STO_CUDA_ENTRY STV_DEFAULT"
_Z11matrixAdd2DPfS_S_ii:
.text._Z11matrixAdd2DPfS_S_ii:
[----:B------:R-:W-:Y:S01]  /*0000*/  LDC R1, c[0x0][0x37c] ;  /* 0x0000df00ff017b82 */ /* 0x000fe20000000800 */
[----:B------:R-:W0:Y:S01]  /*0010*/  S2R R7, SR_CTAID.Y ;  /* 0x0000000000077919 */ /* 0x000e220000002600 */
[----:B------:R-:W1:Y:S01]  /*0020*/  LDCU UR4, c[0x0][0x360] ;  /* 0x00006c00ff0477ac */ /* 0x000e620008000800 */
[----:B------:R-:W0:Y:S01]  /*0030*/  S2R R2, SR_TID.Y ;  /* 0x0000000000027919 */ /* 0x000e220000002200 */
[----:B------:R-:W0:Y:S01]  /*0040*/  LDCU UR5, c[0x0][0x364] ;  /* 0x00006c80ff0577ac */ /* 0x000e220008000800 */
[----:B------:R-:W1:Y:S01]  /*0050*/  S2R R0, SR_CTAID.X ;  /* 0x0000000000007919 */ /* 0x000e620000002500 */
[----:B------:R-:W2:Y:S01]  /*0060*/  LDCU.64 UR6, c[0x0][0x398] ;  /* 0x00007300ff0677ac */ /* 0x000ea20008000a00 */
[----:B------:R-:W1:Y:S01]  /*0070*/  S2R R3, SR_TID.X ;  /* 0x0000000000037919 */ /* 0x000e620000002100 */
[----:B0-----:R-:W-:-:S05]  /*0080*/  IMAD R7, R7, UR5, R2 ;  /* 0x0000000507077c24 */ /* 0x001fca000f8e0202 */
[----:B--2---:R-:W-:Y:S01]  /*0090*/  ISETP.GE.AND P0, PT, R7, UR7, PT ;  /* 0x0000000707007c0c */ /* 0x004fe2000bf06270 */
[----:B-1----:R-:W-:-:S05]  /*00a0*/  IMAD R0, R0, UR4, R3 ;  /* 0x0000000400007c24 */ /* 0x002fca000f8e0203 */
[----:B------:R-:W-:-:S13]  /*00b0*/  ISETP.GE.OR P0, PT, R0, UR6, P0 ;  /* 0x0000000600007c0c */ /* 0x000fda0008706670 */
[----:B------:R-:W-:Y:S05]  /*00c0*/  @P0 EXIT ;  /* 0x000000000000094d */ /* 0x000fea0003800000 */
[----:B------:R-:W0:Y:S01]  /*00d0*/  LDC.64 R2, c[0x0][0x380] ;  /* 0x0000e000ff027b82 */ /* 0x000e220000000a00 */
[----:B------:R-:W1:Y:S01]  /*00e0*/  LDCU.64 UR4, c[0x0][0x358] ;  /* 0x00006b00ff0477ac */ /* 0x000e620008000a00 */
[----:B------:R-:W-:-:S06]  /*00f0*/  IMAD R9, R7, UR6, R0 ;  /* 0x0000000607097c24 */ /* 0x000fcc000f8e0200 */
[----:B------:R-:W2:Y:S08]  /*0100*/  LDC.64 R4, c[0x0][0x388] ;  /* 0x0000e200ff047b82 */ /* 0x000eb00000000a00 */
[----:B------:R-:W3:Y:S01]  /*0110*/  LDC.64 R6, c[0x0][0x390] ;  /* 0x0000e400ff067b82 */ /* 0x000ee20000000a00 */
[----:B0-----:R-:W-:-:S06]  /*0120*/  IMAD.WIDE R2, R9, 0x4, R2 ;  /* 0x0000000409027825 */ /* 0x001fcc00078e0202 */
[----:B-1----:R-:W4:Y:S01]  /*0130*/  LDG.E R2, desc[UR4][R2.64] ;  /* 0x0000000402027981 */ /* 0x002f22000c1e1900 */
[----:B--2---:R-:W-:-:S06]  /*0140*/  IMAD.WIDE R4, R9, 0x4, R4 ;  /* 0x0000000409047825 */ /* 0x004fcc00078e0204 */
[----:B------:R-:W4:Y:S01]  /*0150*/  LDG.E R5, desc[UR4][R4.64] ;  /* 0x0000000404057981 */ /* 0x000f22000c1e1900 */
[----:B---3--:R-:W-:-:S04]  /*0160*/  IMAD.WIDE R6, R9, 0x4, R6 ;  /* 0x0000000409067825 */ /* 0x008fc800078e0206 */
[----:B----4-:R-:W-:-:S05]  /*0170*/  FADD R9, R2, R5 ;  /* 0x0000000502097221 */ /* 0x010fca0000000000 */
[----:B------:R-:W-:Y:S01]  /*0180*/  STG.E desc[UR4][R6.64], R9 ;  /* 0x0000000906007986 */ /* 0x000fe2000c101904 */
[----:B------:R-:W-:Y:S05]  /*0190*/  EXIT ;  /* 0x000000000000794d */ /* 0x000fea0003800000 */
.L_x_0:
[----:B------:R-:W-:-:S00]  /*01a0*/  BRA `(.L_x_0) ;  /* 0xfffffffc00fc7947 */ /* 0x000fc0000383ffff */
[----:B------:R-:W-:-:S00]  /*01b0*/  NOP ;  /* 0x0000000000007918 */ /* 0x000fc00000000000 */
        /* <DEDUP_REMOVED lines=12> */
.L_x_2:


//--------------------- .text._Z11matrixAdd1DPfS_S_ii --------------------------
	.section	.text._Z11matrixAdd1DPfS_S_ii,"ax",@progbits
	.align	128
        .global         _Z11matrixAdd1DPfS_S_ii
        .type           _Z11matrixAdd1DPfS_S_ii,@function
        .size           _Z11matrixAdd1DPfS_S_ii,(.L_x_3 - _Z11matrixAdd1DPfS_S_ii)
        .other          _Z11matrixAdd1DPfS_S_ii,@"STO_CUDA_ENTRY STV_DEFAULT"
_Z11matrixAdd1DPfS_S_ii:
.text._Z11matrixAdd1DPfS_S_ii:
[----:B------:R-:W-:Y:S01]  /*0000*/  LDC R1, c[0x0][0x37c] ;  /* 0x0000df00ff017b82 */ /* 0x000fe20000000800 */
[----:B------:R-:W0:Y:S01]  /*0010*/  S2R R9, SR_CTAID.X ;  /* 0x0000000000097919 */ /* 0x000e220000002500 */
[----:B------:R-:W0:Y:S01]  /*0020*/  LDCU UR4, c[0x0][0x360] ;  /* 0x00006c00ff0477ac */ /* 0x000e220008000800 */
[----:B------:R-:W0:Y:S01]  /*0030*/  S2R R0, SR_TID.X ;  /* 0x0000000000007919 */ /* 0x000e220000002100 */
[----:B------:R-:W1:Y:S01]  /*0040*/  LDCU UR5, c[0x0][0x398] ;  /* 0x00007300ff0577ac */ /* 0x000e620008000800 */
[----:B0-----:R-:W-:-:S05]  /*0050*/  IMAD R9, R9, UR4, R0 ;  /* 0x0000000409097c24 */ /* 0x001fca000f8e0200 */
[----:B-1----:R-:W-:-:S13]  /*0060*/  ISETP.GE.AND P0, PT, R9, UR5, PT ;  /* 0x0000000509007c0c */ /* 0x002fda000bf06270 */
[----:B------:R-:W-:Y:S05]  /*0070*/  @P0 EXIT ;  /* 0x000000000000094d */ /* 0x000fea0003800000 */
[----:B------:R-:W0:Y:S01]  /*0080*/  LDC.64 R2, c[0x0][0x380] ;  /* 0x0000e000ff027b82 */ /* 0x000e220000000a00 */
[----:B------:R-:W1:Y:S07]  /*0090*/  LDCU.64 UR4, c[0x0][0x358] ;  /* 0x00006b00ff0477ac */ /* 0x000e6e0008000a00 */
        /* <DEDUP_REMOVED lines=10> */
.L_x_1:
        /* <DEDUP_REMOVED lines=12> */
.L_x_3:


//--------------------- .nv.shared.reserved.0     --------------------------
	.section	.nv.shared.reserved.0,"aw",@nobits
	.weak		__nv_reservedSMEM_offset_0_alias
	.size		__nv_reservedSMEM_offset_0_alias, 0, 64
	.other		__nv_reservedSMEM_offset_0_alias,@"STO_CUDA_RESERVED_SHARED STV_DEFAULT"
__nv_reservedSMEM_offset_0_alias:
	.zero		0
	.zero		64


//--------------------- .nv.constant0._Z11matrixAdd2DPfS_S_ii --------------------------
	.section	.nv.constant0._Z11matrixAdd2DPfS_S_ii,"a",@progbits
	.sectionflags	@""
	.align	4
.nv.constant0._Z11matrixAdd2DPfS_S_ii:
	.zero		928


//--------------------- .nv.constant0._Z11matrixAdd1DPfS_S_ii --------------------------
	.section	.nv.constant0._Z11matrixAdd1DPfS_S_ii,"a",@progbits
	.sectionflags	@""
	.align	4
.nv.constant0._Z11matrixAdd1DPfS_S_ii:
	.zero		928


//--------------------- SYMBOLS --------------------------

	.type		.nv.reservedSmem.offset0,@object
	.size		.nv.reservedSmem.offset0,0x4
